//
// Generated by NVIDIA NVVM Compiler
//
// Compiler Build ID: CL-36424714
// Cuda compilation tools, release 13.0, V13.0.88
// Based on NVVM 20.0.0
//

.version 9.0
.target sm_100
.address_size 64

	// .globl	_Z20applyBilateralFilteryy

.visible .entry _Z20applyBilateralFilteryy(
	.param .u64 _Z20applyBilateralFilteryy_param_0,
	.param .u64 _Z20applyBilateralFilteryy_param_1
)
{
	.reg .b16 	%rs<4>;
	.reg .b32 	%r<12>;
	.reg .b32 	%f<2>;
	.reg .b64 	%rd<3>;

	ld.param.u64 	%rd1, [_Z20applyBilateralFilteryy_param_0];
	ld.param.u64 	%rd2, [_Z20applyBilateralFilteryy_param_1];
	mov.u32 	%r1, %tid.x;
	mov.u32 	%r2, %ctaid.x;
	mov.u32 	%r3, %ntid.x;
	mad.lo.s32 	%r4, %r2, %r3, %r1;
	mov.u32 	%r5, %tid.y;
	mov.u32 	%r6, %ctaid.y;
	mov.u32 	%r7, %ntid.y;
	mad.lo.s32 	%r8, %r6, %r7, %r5;
	shl.b32 	%r9, %r4, 1;
	suld.b.2d.b16.trap {%rs2}, [%rd1, {%r9, %r8}];
	// begin inline asm
	cvt.rn.f16.u16 %rs1, %rs2;
	// end inline asm
	// begin inline asm
	{  cvt.f32.f16 %f1, %rs1;}

	// end inline asm
	shl.b32 	%r10, %r4, 2;
	mov.b32 	%r11, %f1;
	sust.b.2d.b32.trap 	[%rd2, {%r10, %r8}], {%r11};
	ret;

}
	// .globl	_Z10downSampleyy
.visible .entry _Z10downSampleyy(
	.param .u64 _Z10downSampleyy_param_0,
	.param .u64 _Z10downSampleyy_param_1
)
{
	.reg .pred 	%p<4>;
	.reg .b32 	%r<21>;
	.reg .b32 	%f<9>;
	.reg .b64 	%rd<3>;

	ld.param.u64 	%rd1, [_Z10downSampleyy_param_0];
	ld.param.u64 	%rd2, [_Z10downSampleyy_param_1];
	mov.u32 	%r3, %tid.x;
	mov.u32 	%r4, %ctaid.x;
	mov.u32 	%r5, %ntid.x;
	mad.lo.s32 	%r1, %r4, %r5, %r3;
	mov.u32 	%r6, %tid.y;
	mov.u32 	%r7, %ctaid.y;
	mov.u32 	%r8, %ntid.y;
	mad.lo.s32 	%r2, %r7, %r8, %r6;
	and.b32  	%r9, %r1, -2147483647;
	setp.eq.s32 	%p1, %r9, 1;
	and.b32  	%r10, %r2, 1;
	setp.eq.b32 	%p2, %r10, 1;
	or.pred  	%p3, %p1, %p2;
	@%p3 bra 	$L__BB1_2;
	shl.b32 	%r11, %r1, 2;
	suld.b.2d.b32.trap {%r12}, [%rd1, {%r11, %r2}];
	mov.b32 	%f1, %r12;
	add.s32 	%r13, %r11, 4;
	suld.b.2d.b32.trap {%r14}, [%rd1, {%r13, %r2}];
	mov.b32 	%f2, %r14;
	add.s32 	%r15, %r2, 1;
	suld.b.2d.b32.trap {%r16}, [%rd1, {%r11, %r15}];
	mov.b32 	%f3, %r16;
	suld.b.2d.b32.trap {%r17}, [%rd1, {%r13, %r15}];
	mov.b32 	%f4, %r17;
	add.f32 	%f5, %f1, %f2;
	add.f32 	%f6, %f5, %f3;
	add.f32 	%f7, %f6, %f4;
	mul.f32 	%f8, %f7, 0f3E800000;
	shl.b32 	%r18, %r1, 1;
	shr.u32 	%r19, %r2, 1;
	mov.b32 	%r20, %f8;
	sust.b.2d.b32.trap 	[%rd2, {%r18, %r19}], {%r20};
$L__BB1_2:
	ret;

}


// ===== COMPILED SASS (sm_100) =====

	.target	sm_100

	.elftype	@"ET_EXEC"


//--------------------- .note.nv.tkinfo           --------------------------
	.section	.note.nv.tkinfo,"",@"SHT_NOTE"
	.sectionflags	@"SHF_NOTE_NV_TKINFO"
	.tkinfo
        /*0018*/ 	.word	0x00000002
        /*0030*/ 	.string	""
        /*0030*/ 	.string	"ptxas"
        /*0030*/ 	.string	"Cuda compilation tools, release 13.0, V13.0.88"
        /*0030*/ 	.string	"Build cuda_13.0.r13.0/compiler.36424714_0"
        /*0030*/ 	.string	"-arch sm_100 -m 64 "



//--------------------- .note.nv.cuinfo           --------------------------
	.section	.note.nv.cuinfo,"",@"SHT_NOTE"
	.sectionflags	@"SHF_NOTE_NV_CUINFO"
        /*0018*/ 	.short	0x0002
        /*001a*/ 	.short	0x0064
        /*001c*/ 	.short	0x0082
	.zero		2


//--------------------- .nv.info                  --------------------------
	.section	.nv.info,"",@"SHT_CUDA_INFO"
	.align	4


	//----- nvinfo : EIATTR_REGCOUNT
	.align		4
        /*0000*/ 	.byte	0x04, 0x2f
        /*0002*/ 	.short	(.L_1 - .L_0)
	.align		4
.L_0:
        /*0004*/ 	.word	index@(_Z20applyBilateralFilteryy)
        /*0008*/ 	.word	0x0000000a


	//----- nvinfo : EIATTR_FRAME_SIZE
	.align		4
.L_1:
        /*000c*/ 	.byte	0x04, 0x11
        /*000e*/ 	.short	(.L_3 - .L_2)
	.align		4
.L_2:
        /*0010*/ 	.word	index@(_Z20applyBilateralFilteryy)
        /*0014*/ 	.word	0x00000000


	//----- nvinfo : EIATTR_REGCOUNT
	.align		4
.L_3:
        /*0018*/ 	.byte	0x04, 0x2f
        /*001a*/ 	.short	(.L_5 - .L_4)
	.align		4
.L_4:
        /*001c*/ 	.word	index@(_Z10downSampleyy)
        /*0020*/ 	.word	0x00000010


	//----- nvinfo : EIATTR_FRAME_SIZE
	.align		4
.L_5:
        /*0024*/ 	.byte	0x04, 0x11
        /*0026*/ 	.short	(.L_7 - .L_6)
	.align		4
.L_6:
        /*0028*/ 	.word	index@(_Z10downSampleyy)
        /*002c*/ 	.word	0x00000000


	//----- nvinfo : EIATTR_MIN_STACK_SIZE
	.align		4
.L_7:
        /*0030*/ 	.byte	0x04, 0x12
        /*0032*/ 	.short	(.L_9 - .L_8)
	.align		4
.L_8:
        /*0034*/ 	.word	index@(_Z10downSampleyy)
        /*0038*/ 	.word	0x00000000


	//----- nvinfo : EIATTR_MIN_STACK_SIZE
	.align		4
.L_9:
        /*003c*/ 	.byte	0x04, 0x12
        /*003e*/ 	.short	(.L_11 - .L_10)
	.align		4
.L_10:
        /*0040*/ 	.word	index@(_Z20applyBilateralFilteryy)
        /*0044*/ 	.word	0x00000000
.L_11:


//--------------------- .nv.compat                --------------------------
	.section	.nv.compat,"",@"SHT_CUDA_COMPAT_INFO"
	.align	4
        /*0000*/ 	.byte	0x02, 0x09, 0x00, 0x00, 0x02, 0x02, 0x02, 0x00, 0x02, 0x05, 0x05, 0x00, 0x03, 0x07, 0x01, 0x01
        /*0010*/ 	.byte	0x02, 0x03, 0x00, 0x00, 0x02, 0x06, 0x01, 0x00, 0x04, 0x0b, 0x08, 0x00, 0x09, 0x00, 0x00, 0x00
        /*0020*/ 	.byte	0x00, 0x00, 0x00, 0x00


//--------------------- .nv.info._Z10downSampleyy --------------------------
	.section	.nv.info._Z10downSampleyy,"",@"SHT_CUDA_INFO"
	.sectionflags	@""
	.align	4


	//----- nvinfo : EIATTR_CUDA_API_VERSION
	.align		4
        /*0000*/ 	.byte	0x04, 0x37
        /*0002*/ 	.short	(.L_13 - .L_12)
.L_12:
        /*0004*/ 	.word	0x00000082


	//----- nvinfo : EIATTR_KPARAM_INFO
	.align		4
.L_13:
        /*0008*/ 	.byte	0x04, 0x17
        /*000a*/ 	.short	(.L_15 - .L_14)
.L_14:
        /*000c*/ 	.word	0x00000000
        /*0010*/ 	.short	0x0001
        /*0012*/ 	.short	0x0008
        /*0014*/ 	.byte	0x00, 0xf0, 0x21, 0x00


	//----- nvinfo : EIATTR_KPARAM_INFO
	.align		4
.L_15:
        /*0018*/ 	.byte	0x04, 0x17
        /*001a*/ 	.short	(.L_17 - .L_16)
.L_16:
        /*001c*/ 	.word	0x00000000
        /*0020*/ 	.short	0x0000
        /*0022*/ 	.short	0x0000
        /*0024*/ 	.byte	0x00, 0xf0, 0x21, 0x00


	//----- nvinfo : EIATTR_SPARSE_MMA_MASK
	.align		4
.L_17:
        /*0028*/ 	.byte	0x03, 0x50
        /*002a*/ 	.short	0x0000


	//----- nvinfo : EIATTR_MAXREG_COUNT
	.align		4
        /*002c*/ 	.byte	0x03, 0x1b
        /*002e*/ 	.short	0x00ff


	//----- nvinfo : EIATTR_MERCURY_ISA_VERSION
	.align		4
        /*0030*/ 	.byte	0x03, 0x5f
        /*0032*/ 	.short	0x0101


	//----- nvinfo : EIATTR_VRC_CTA_INIT_COUNT
	.align		4
        /*0034*/ 	.byte	0x02, 0x4a
	.zero		1
	.zero		1


	//----- nvinfo : EIATTR_EXIT_INSTR_OFFSETS
	.align		4
        /*0038*/ 	.byte	0x04, 0x1c
        /*003a*/ 	.short	(.L_19 - .L_18)


	//   ....[0]....
.L_18:
        /*003c*/ 	.word	0x000000d0


	//   ....[1]....
        /*0040*/ 	.word	0x00000230


	//----- nvinfo : EIATTR_CBANK_PARAM_SIZE
	.align		4
.L_19:
        /*0044*/ 	.byte	0x03, 0x19
        /*0046*/ 	.short	0x0010


	//----- nvinfo : EIATTR_PARAM_CBANK
	.align		4
        /*0048*/ 	.byte	0x04, 0x0a
        /*004a*/ 	.short	(.L_21 - .L_20)
	.align		4
.L_20:
        /*004c*/ 	.word	index@(.nv.constant0._Z10downSampleyy)
        /*0050*/ 	.short	0x0380
        /*0052*/ 	.short	0x0010


	//----- nvinfo : EIATTR_SW_WAR
	.align		4
.L_21:
        /*0054*/ 	.byte	0x04, 0x36
        /*0056*/ 	.short	(.L_23 - .L_22)
.L_22:
        /*0058*/ 	.word	0x00000008
.L_23:


//--------------------- .nv.info._Z20applyBilateralFilteryy --------------------------
	.section	.nv.info._Z20applyBilateralFilteryy,"",@"SHT_CUDA_INFO"
	.sectionflags	@""
	.align	4


	//----- nvinfo : EIATTR_CUDA_API_VERSION
	.align		4
        /*0000*/ 	.byte	0x04, 0x37
        /*0002*/ 	.short	(.L_25 - .L_24)
.L_24:
        /*0004*/ 	.word	0x00000082


	//----- nvinfo : EIATTR_KPARAM_INFO
	.align		4
.L_25:
        /*0008*/ 	.byte	0x04, 0x17
        /*000a*/ 	.short	(.L_27 - .L_26)
.L_26:
        /*000c*/ 	.word	0x00000000
        /*0010*/ 	.short	0x0001
        /*0012*/ 	.short	0x0008
        /*0014*/ 	.byte	0x00, 0xf0, 0x21, 0x00


	//----- nvinfo : EIATTR_KPARAM_INFO
	.align		4
.L_27:
        /*0018*/ 	.byte	0x04, 0x17
        /*001a*/ 	.short	(.L_29 - .L_28)
.L_28:
        /*001c*/ 	.word	0x00000000
        /*0020*/ 	.short	0x0000
        /*0022*/ 	.short	0x0000
        /*0024*/ 	.byte	0x00, 0xf0, 0x21, 0x00


	//----- nvinfo : EIATTR_SPARSE_MMA_MASK
	.align		4
.L_29:
        /*0028*/ 	.byte	0x03, 0x50
        /*002a*/ 	.short	0x0000


	//----- nvinfo : EIATTR_MAXREG_COUNT
	.align		4
        /*002c*/ 	.byte	0x03, 0x1b
        /*002e*/ 	.short	0x00ff


	//----- nvinfo : EIATTR_MERCURY_ISA_VERSION
	.align		4
        /*0030*/ 	.byte	0x03, 0x5f
        /*0032*/ 	.short	0x0101


	//----- nvinfo : EIATTR_VRC_CTA_INIT_COUNT
	.align		4
        /*0034*/ 	.byte	0x02, 0x4a
	.zero		1
	.zero		1


	//----- nvinfo : EIATTR_EXIT_INSTR_OFFSETS
	.align		4
        /*0038*/ 	.byte	0x04, 0x1c
        /*003a*/ 	.short	(.L_31 - .L_30)


	//   ....[0]....
.L_30:
        /*003c*/ 	.word	0x00000120


	//----- nvinfo : EIATTR_CBANK_PARAM_SIZE
	.align		4
.L_31:
        /*0040*/ 	.byte	0x03, 0x19
        /*0042*/ 	.short	0x0010


	//----- nvinfo : EIATTR_PARAM_CBANK
	.align		4
        /*0044*/ 	.byte	0x04, 0x0a
        /*0046*/ 	.short	(.L_33 - .L_32)
	.align		4
.L_32:
        /*0048*/ 	.word	index@(.nv.constant0._Z20applyBilateralFilteryy)
        /*004c*/ 	.short	0x0380
        /*004e*/ 	.short	0x0010


	//----- nvinfo : EIATTR_SW_WAR
	.align		4
.L_33:
        /*0050*/ 	.byte	0x04, 0x36
        /*0052*/ 	.short	(.L_35 - .L_34)
.L_34:
        /*0054*/ 	.word	0x00000008
.L_35:


//--------------------- .nv.callgraph             --------------------------
	.section	.nv.callgraph,"",@"SHT_CUDA_CALLGRAPH"
	.align	4
	.sectionentsize	8
	.align		4
        /*0000*/ 	.word	0x00000000
	.align		4
        /*0004*/ 	.word	0xffffffff
	.align		4
        /*0008*/ 	.word	0x00000000
	.align		4
        /*000c*/ 	.word	0xfffffffe
	.align		4
        /*0010*/ 	.word	0x00000000
	.align		4
        /*0014*/ 	.word	0xfffffffd
	.align		4
        /*0018*/ 	.word	0x00000000
	.align		4
        /*001c*/ 	.word	0xfffffffc


//--------------------- .text._Z10downSampleyy    --------------------------
	.section	.text._Z10downSampleyy,"ax",@progbits
	.align	128
        .global         _Z10downSampleyy
        .type           _Z10downSampleyy,@function
        .size           _Z10downSampleyy,(.L_x_2 - _Z10downSampleyy)
        .other          _Z10downSampleyy,@"STO_CUDA_ENTRY STV_DEFAULT"
_Z10downSampleyy:
.text._Z10downSampleyy:
[----:B------:R-:W-:Y:S01]  /*0000*/  LDC R1, c[0x0][0x37c] ;  /* 0x0000df00ff017b82 */ /* 0x000fe20000000800 */
[----:B------:R-:W0:Y:S07]  /*0010*/  S2R R3, SR_TID.Y ;  /* 0x0000000000037919 */ /* 0x000e2e0000002200 */
[----:B------:R-:W1:Y:S01]  /*0020*/  LDC R5, c[0x0][0x360] ;  /* 0x0000d800ff057b82 */ /* 0x000e620000000800 */
[----:B------:R-:W1:Y:S07]  /*0030*/  S2R R0, SR_TID.X ;  /* 0x0000000000007919 */ /* 0x000e6e0000002100 */
[----:B------:R-:W0:Y:S08]  /*0040*/  S2UR UR5, SR_CTAID.Y ;  /* 0x00000000000579c3 */ /* 0x000e300000002600 */
[----:B------:R-:W0:Y:S08]  /*0050*/  LDC R2, c[0x0][0x364] ;  /* 0x0000d900ff027b82 */ /* 0x000e300000000800 */
[----:B------:R-:W1:Y:S01]  /*0060*/  S2UR UR4, SR_CTAID.X ;  /* 0x00000000000479c3 */ /* 0x000e620000002500 */
[----:B0-----:R-:W-:-:S05]  /*0070*/  IMAD R3, R2, UR5, R3 ;  /* 0x0000000502037c24 */ /* 0x001fca000f8e0203 */
[----:B------:R-:W-:Y:S01]  /*0080*/  LOP3.LUT R4, R3, 0x1, RZ, 0xc0, !PT ;  /* 0x0000000103047812 */ /* 0x000fe200078ec0ff */
[----:B-1----:R-:W-:-:S03]  /*0090*/  IMAD R0, R5, UR4, R0 ;  /* 0x0000000405007c24 */ /* 0x002fc6000f8e0200 */
[----:B------:R-:W-:Y:S02]  /*00a0*/  ISETP.NE.U32.AND P0, PT, R4, 0x1, PT ;  /* 0x000000010400780c */ /* 0x000fe40003f05070 */
[----:B------:R-:W-:-:S04]  /*00b0*/  LOP3.LUT R2, R0, 0x80000001, RZ, 0xc0, !PT ;  /* 0x8000000100027812 */ /* 0x000fc800078ec0ff */
[----:B------:R-:W-:-:S13]  /*00c0*/  ISETP.EQ.OR P0, PT, R2, 0x1, !P0 ;  /* 0x000000010200780c */ /* 0x000fda0004702670 */
[----:B------:R-:W-:Y:S05]  /*00d0*/  @P0 EXIT ;  /* 0x000000000000094d */ /* 0x000fea0003800000 */
[----:B------:R-:W0:Y:S01]  /*00e0*/  LDCU UR4, c[0x0][0x380] ;  /* 0x00007000ff0477ac */ /* 0x000e220008000800 */
[----:B------:R-:W-:Y:S01]  /*00f0*/  SHF.L.U32 R2, R0, 0x2, RZ ;  /* 0x0000000200027819 */ /* 0x000fe200000006ff */
[----:B------:R-:W-:Y:S02]  /*0100*/  IMAD.MOV.U32 R5, RZ, RZ, R3 ;  /* 0x000000ffff057224 */ /* 0x000fe400078e0003 */
[----:B------:R-:W-:Y:S01]  /*0110*/  VIADD R11, R3, 0x1 ;  /* 0x00000001030b7836 */ /* 0x000fe20000000000 */
[----:B------:R-:W-:Y:S02]  /*0120*/  IADD3 R4, PT, PT, R2, 0x4, RZ ;  /* 0x0000000402047810 */ /* 0x000fe40007ffe0ff */
[----:B------:R-:W-:Y:S01]  /*0130*/  MOV R10, R2 ;  /* 0x00000002000a7202 */ /* 0x000fe20000000f00 */
[----:B------:R-:W-:Y:S01]  /*0140*/  IMAD.MOV.U32 R13, RZ, RZ, R11 ;  /* 0x000000ffff0d7224 */ /* 0x000fe200078e000b */
[----:B------:R-:W-:Y:S01]  /*0150*/  MOV R12, R4 ;  /* 0x00000004000c7202 */ /* 0x000fe20000000f00 */
[----:B0-----:R-:W-:Y:S01]  /*0160*/  SULD.D.BA.2D.STRONG.SM.TRAP R2, [R2], UR4 ;  /* 0x70ff040002027f99 */ /* 0x001fe200081ea900 */
[----:B------:R-:W5:Y:S01]  /*0170*/  SULD.D.BA.2D.STRONG.SM.TRAP R5, [R4], UR4 ;  /* 0x70ff040004057f99 */ /* 0x000f6200081ea900 */
[----:B------:R-:W5:Y:S01]  /*0180*/  SULD.D.BA.2D.STRONG.SM.TRAP R6, [R10], UR4 ;  /* 0x70ff04000a067f99 */ /* 0x000f6200081ea900 */
[----:B------:R0:W5:Y:S01]  /*0190*/  SULD.D.BA.2D.STRONG.SM.TRAP R7, [R12], UR4 ;  /* 0x70ff04000c077f99 */ /* 0x00016200081ea900 */
[----:B------:R-:W-:Y:S01]  /*01a0*/  SHF.L.U32 R8, R0, 0x1, RZ ;  /* 0x0000000100087819 */ /* 0x000fe200000006ff */
[----:B0-----:R-:W0:Y:S01]  /*01b0*/  LDCU UR4, c[0x0][0x388] ;  /* 0x00007100ff0477ac */ /* 0x001e220008000800 */
[----:B------:R-:W-:-:S04]  /*01c0*/  DEPBAR.LE SB5, 0x1 ;  /* 0x0000d0400000791a */ /* 0x000fc80000000000 */
[----:B------:R-:W-:-:S04]  /*01d0*/  FADD R9, R2, R5 ;  /* 0x0000000502097221 */ /* 0x000fc80000000000 */
[----:B------:R-:W-:Y:S01]  /*01e0*/  FADD R6, R6, R9 ;  /* 0x0000000906067221 */ /* 0x000fe20000000000 */
[----:B------:R-:W-:-:S03]  /*01f0*/  SHF.R.U32.HI R9, RZ, 0x1, R3 ;  /* 0x00000001ff097819 */ /* 0x000fc60000011603 */
[----:B-----5:R-:W-:-:S04]  /*0200*/  FADD R6, R7, R6 ;  /* 0x0000000607067221 */ /* 0x020fc80000000000 */
[----:B------:R-:W-:-:S04]  /*0210*/  FMUL R6, R6, 0.25 ;  /* 0x3e80000006067820 */ /* 0x000fc80000400000 */
[----:B0-----:R0:W-:Y:S02]  /*0220*/  SUST.D.BA.2D.STRONG.SM.TRAP [R8], R6, UR4 ;  /* 0x70ff040608007f9d */ /* 0x0011e4000810a900 */
[----:B0-----:R-:W-:Y:S05]  /*0230*/  EXIT ;  /* 0x000000000000794d */ /* 0x001fea0003800000 */
.L_x_0:
[----:B------:R-:W-:-:S00]  /*0240*/  BRA `(.L_x_0) ;  /* 0xfffffffc00fc7947 */ /* 0x000fc0000383ffff */
[----:B------:R-:W-:-:S00]  /*0250*/  NOP ;  /* 0x0000000000007918 */ /* 0x000fc00000000000 */
        /* <DEDUP_REMOVED lines=10> */
.L_x_2:


//--------------------- .text._Z20applyBilateralFilteryy --------------------------
	.section	.text._Z20applyBilateralFilteryy,"ax",@progbits
	.align	128
        .global         _Z20applyBilateralFilteryy
        .type           _Z20applyBilateralFilteryy,@function
        .size           _Z20applyBilateralFilteryy,(.L_x_3 - _Z20applyBilateralFilteryy)
        .other          _Z20applyBilateralFilteryy,@"STO_CUDA_ENTRY STV_DEFAULT"
_Z20applyBilateralFilteryy:
.text._Z20applyBilateralFilteryy:
[----:B------:R-:W-:Y:S01]  /*0000*/  LDC R1, c[0x0][0x37c] ;  /* 0x0000df00ff017b82 */ /* 0x000fe20000000800 */
[----:B------:R-:W0:Y:S07]  /*0010*/  S2R R0, SR_TID.X ;  /* 0x0000000000007919 */ /* 0x000e2e0000002100 */
[----:B------:R-:W0:Y:S01]  /*0020*/  S2UR UR4, SR_CTAID.X ;  /* 0x00000000000479c3 */ /* 0x000e220000002500 */
[----:B------:R-:W1:Y:S01]  /*0030*/  LDCU UR6, c[0x0][0x380] ;  /* 0x00007000ff0677ac */ /* 0x000e620008000800 */
[----:B------:R-:W2:Y:S06]  /*0040*/  S2R R2, SR_TID.Y ;  /* 0x0000000000027919 */ /* 0x000eac0000002200 */
[----:B------:R-:W0:Y:S08]  /*0050*/  LDC R3, c[0x0][0x360] ;  /* 0x0000d800ff037b82 */ /* 0x000e300000000800 */
[----:B------:R-:W2:Y:S08]  /*0060*/  S2UR UR5, SR_CTAID.Y ;  /* 0x00000000000579c3 */ /* 0x000eb00000002600 */
[----:B------:R-:W2:Y:S01]  /*0070*/  LDC R5, c[0x0][0x364] ;  /* 0x0000d900ff057b82 */ /* 0x000ea20000000800 */
[----:B0-----:R-:W-:-:S02]  /*0080*/  IMAD R0, R3, UR4, R0 ;  /* 0x0000000403007c24 */ /* 0x001fc4000f8e0200 */
[----:B--2---:R-:W-:-:S03]  /*0090*/  IMAD R3, R5, UR5, R2 ;  /* 0x0000000505037c24 */ /* 0x004fc6000f8e0202 */
[----:B------:R-:W-:-:S06]  /*00a0*/  SHF.L.U32 R2, R0, 0x1, RZ ;  /* 0x0000000100027819 */ /* 0x000fcc00000006ff */
[----:B-1----:R-:W5:Y:S01]  /*00b0*/  SULD.D.BA.2D.U16.STRONG.SM.TRAP R2, [R2], UR6 ;  /* 0x70ff060002027f99 */ /* 0x002f6200081ea500 */
[----:B------:R-:W0:Y:S01]  /*00c0*/  LDCU UR4, c[0x0][0x388] ;  /* 0x00007100ff0477ac */ /* 0x000e220008000800 */
[----:B------:R-:W-:Y:S02]  /*00d0*/  SHF.L.U32 R6, R0, 0x2, RZ ;  /* 0x0000000200067819 */ /* 0x000fe400000006ff */
[----:B------:R-:W-:Y:S01]  /*00e0*/  MOV R7, R3 ;  /* 0x0000000300077202 */ /* 0x000fe20000000f00 */
[----:B-----5:R-:W1:Y:S02]  /*00f0*/  I2F.F16.U16 R4, R2 ;  /* 0x0000000200047306 */ /* 0x020e640000100800 */
[----:B-1----:R-:W-:-:S04]  /*0100*/  HADD2.F32 R4, -RZ, R4.H0_H0 ;  /* 0x20000004ff047230 */ /* 0x002fc80000004100 */
[----:B0-----:R0:W-:Y:S02]  /*0110*/  SUST.D.BA.2D.STRONG.SM.TRAP [R6], R4, UR4 ;  /* 0x70ff040406007f9d */ /* 0x0011e4000810a900 */
[----:B0-----:R-:W-:Y:S05]  /*0120*/  EXIT ;  /* 0x000000000000794d */ /* 0x001fea0003800000 */
.L_x_1:
        /* <DEDUP_REMOVED lines=13> */
.L_x_3:


//--------------------- .nv.shared.reserved.0     --------------------------
	.section	.nv.shared.reserved.0,"aw",@nobits
	.weak		__nv_reservedSMEM_offset_0_alias
	.size		__nv_reservedSMEM_offset_0_alias, 0, 64
	.other		__nv_reservedSMEM_offset_0_alias,@"STO_CUDA_RESERVED_SHARED STV_DEFAULT"
__nv_reservedSMEM_offset_0_alias:
	.zero		0
	.zero		64


//--------------------- .nv.constant0._Z10downSampleyy --------------------------
	.section	.nv.constant0._Z10downSampleyy,"a",@progbits
	.sectionflags	@""
	.align	4
.nv.constant0._Z10downSampleyy:
	.zero		912


//--------------------- .nv.constant0._Z20applyBilateralFilteryy --------------------------
	.section	.nv.constant0._Z20applyBilateralFilteryy,"a",@progbits
	.sectionflags	@""
	.align	4
.nv.constant0._Z20applyBilateralFilteryy:
	.zero		912


//--------------------- SYMBOLS --------------------------

	.type		.nv.reservedSmem.offset0,@object
	.size		.nv.reservedSmem.offset0,0x4
